//
// Generated by NVIDIA NVVM Compiler
//
// Compiler Build ID: CL-36424714
// Cuda compilation tools, release 13.0, V13.0.88
// Based on NVVM 20.0.0
//

.version 9.0
.target sm_100
.address_size 64

	// .globl	_Z14compute_kernelPfS_S_i
// _ZZ14compute_kernelPfS_S_iE11shared_data has been demoted
// _ZZ14compute_kernelPfS_S_iE9block_sum has been demoted

.visible .entry _Z14compute_kernelPfS_S_i(
	.param .u64 .ptr .align 1 _Z14compute_kernelPfS_S_i_param_0,
	.param .u64 .ptr .align 1 _Z14compute_kernelPfS_S_i_param_1,
	.param .u64 .ptr .align 1 _Z14compute_kernelPfS_S_i_param_2,
	.param .u32 _Z14compute_kernelPfS_S_i_param_3
)
{
	.reg .pred 	%p<10>;
	.reg .b32 	%r<15>;
	.reg .b32 	%f<22>;
	.reg .b64 	%rd<13>;
	// demoted variable
	.shared .align 4 .b8 _ZZ14compute_kernelPfS_S_iE11shared_data[1024];
	// demoted variable
	.shared .align 4 .f32 _ZZ14compute_kernelPfS_S_iE9block_sum;
	ld.param.u64 	%rd5, [_Z14compute_kernelPfS_S_i_param_0];
	ld.param.u64 	%rd6, [_Z14compute_kernelPfS_S_i_param_1];
	ld.param.u64 	%rd7, [_Z14compute_kernelPfS_S_i_param_2];
	ld.param.u32 	%r8, [_Z14compute_kernelPfS_S_i_param_3];
	cvta.to.global.u64 	%rd1, %rd7;
	cvta.to.global.u64 	%rd2, %rd6;
	cvta.to.global.u64 	%rd8, %rd5;
	mov.u32 	%r1, %tid.x;
	mov.u32 	%r2, %ctaid.x;
	mov.u32 	%r14, %ntid.x;
	mad.lo.s32 	%r4, %r2, %r14, %r1;
	setp.ge.s32 	%p1, %r4, %r8;
	mul.wide.s32 	%rd9, %r4, 4;
	add.s64 	%rd3, %rd8, %rd9;
	shl.b32 	%r9, %r1, 2;
	mov.u32 	%r10, _ZZ14compute_kernelPfS_S_iE11shared_data;
	add.s32 	%r5, %r10, %r9;
	mov.f32 	%f21, 0f00000000;
	@%p1 bra 	$L__BB0_2;
	ld.global.f32 	%f7, [%rd3];
	add.f32 	%f21, %f7, %f7;
	st.shared.f32 	[%r5], %f21;
$L__BB0_2:
	setp.lt.u32 	%p2, %r14, 2;
	@%p2 bra 	$L__BB0_6;
$L__BB0_3:
	shr.u32 	%r7, %r14, 1;
	setp.ge.u32 	%p3, %r1, %r7;
	@%p3 bra 	$L__BB0_5;
	shl.b32 	%r11, %r7, 2;
	add.s32 	%r12, %r5, %r11;
	ld.shared.f32 	%f8, [%r12];
	add.f32 	%f21, %f21, %f8;
	st.shared.f32 	[%r5], %f21;
$L__BB0_5:
	barrier.sync 	0;
	setp.gt.u32 	%p4, %r14, 3;
	mov.u32 	%r14, %r7;
	@%p4 bra 	$L__BB0_3;
$L__BB0_6:
	setp.ne.s32 	%p5, %r1, 0;
	mul.wide.u32 	%rd10, %r2, 4;
	add.s64 	%rd4, %rd2, %rd10;
	@%p5 bra 	$L__BB0_8;
	ld.shared.f32 	%f9, [_ZZ14compute_kernelPfS_S_iE11shared_data];
	st.shared.f32 	[_ZZ14compute_kernelPfS_S_iE9block_sum], %f9;
	st.global.f32 	[%rd4], %f9;
$L__BB0_8:
	setp.ne.s32 	%p6, %r1, 0;
	barrier.sync 	0;
	@%p6 bra 	$L__BB0_10;
	ld.shared.f32 	%f10, [_ZZ14compute_kernelPfS_S_iE9block_sum];
	atom.global.add.f32 	%f11, [%rd1], %f10;
$L__BB0_10:
	setp.ge.s32 	%p7, %r4, %r8;
	@%p7 bra 	$L__BB0_12;
	ld.global.f32 	%f12, [%rd4];
	add.f32 	%f13, %f12, 0f3F800000;
	st.shared.f32 	[%r5], %f13;
	mul.f32 	%f14, %f13, 0f3F000000;
	st.global.f32 	[%rd3], %f14;
$L__BB0_12:
	or.b32  	%r13, %r2, %r1;
	setp.ne.s32 	%p8, %r13, 0;
	@%p8 bra 	$L__BB0_14;
	ld.shared.f32 	%f15, [_ZZ14compute_kernelPfS_S_iE9block_sum];
	st.global.f32 	[%rd1+4], %f15;
$L__BB0_14:
	setp.ge.s32 	%p9, %r4, %r8;
	@%p9 bra 	$L__BB0_16;
	ld.global.f32 	%f16, [%rd3];
	ld.global.f32 	%f17, [%rd1+4];
	add.f32 	%f18, %f16, %f17;
	add.s64 	%rd12, %rd2, %rd9;
	st.global.f32 	[%rd12], %f18;
$L__BB0_16:
	ret;

}


// ===== COMPILED SASS (sm_100) =====

	.target	sm_100

	.elftype	@"ET_EXEC"


//--------------------- .note.nv.tkinfo           --------------------------
	.section	.note.nv.tkinfo,"",@"SHT_NOTE"
	.sectionflags	@"SHF_NOTE_NV_TKINFO"
	.tkinfo
        /*0018*/ 	.word	0x00000002
        /*0030*/ 	.string	""
        /*0030*/ 	.string	"ptxas"
        /*0030*/ 	.string	"Cuda compilation tools, release 13.0, V13.0.88"
        /*0030*/ 	.string	"Build cuda_13.0.r13.0/compiler.36424714_0"
        /*0030*/ 	.string	"-arch sm_100 -m 64 "



//--------------------- .note.nv.cuinfo           --------------------------
	.section	.note.nv.cuinfo,"",@"SHT_NOTE"
	.sectionflags	@"SHF_NOTE_NV_CUINFO"
        /*0018*/ 	.short	0x0002
        /*001a*/ 	.short	0x0064
        /*001c*/ 	.short	0x0082
	.zero		2


//--------------------- .nv.info                  --------------------------
	.section	.nv.info,"",@"SHT_CUDA_INFO"
	.align	4


	//----- nvinfo : EIATTR_REGCOUNT
	.align		4
        /*0000*/ 	.byte	0x04, 0x2f
        /*0002*/ 	.short	(.L_1 - .L_0)
	.align		4
.L_0:
        /*0004*/ 	.word	index@(_Z14compute_kernelPfS_S_i)
        /*0008*/ 	.word	0x00000014


	//----- nvinfo : EIATTR_FRAME_SIZE
	.align		4
.L_1:
        /*000c*/ 	.byte	0x04, 0x11
        /*000e*/ 	.short	(.L_3 - .L_2)
	.align		4
.L_2:
        /*0010*/ 	.word	index@(_Z14compute_kernelPfS_S_i)
        /*0014*/ 	.word	0x00000000


	//----- nvinfo : EIATTR_MIN_STACK_SIZE
	.align		4
.L_3:
        /*0018*/ 	.byte	0x04, 0x12
        /*001a*/ 	.short	(.L_5 - .L_4)
	.align		4
.L_4:
        /*001c*/ 	.word	index@(_Z14compute_kernelPfS_S_i)
        /*0020*/ 	.word	0x00000000
.L_5:


//--------------------- .nv.compat                --------------------------
	.section	.nv.compat,"",@"SHT_CUDA_COMPAT_INFO"
	.align	4
        /*0000*/ 	.byte	0x02, 0x09, 0x00, 0x00, 0x02, 0x02, 0x01, 0x00, 0x02, 0x05, 0x05, 0x00, 0x03, 0x07, 0x01, 0x01
        /*0010*/ 	.byte	0x02, 0x03, 0x00, 0x00, 0x02, 0x06, 0x01, 0x00, 0x04, 0x0b, 0x08, 0x00, 0x09, 0x00, 0x00, 0x00
        /*0020*/ 	.byte	0x00, 0x00, 0x00, 0x00


//--------------------- .nv.info._Z14compute_kernelPfS_S_i --------------------------
	.section	.nv.info._Z14compute_kernelPfS_S_i,"",@"SHT_CUDA_INFO"
	.sectionflags	@""
	.align	4


	//----- nvinfo : EIATTR_CUDA_API_VERSION
	.align		4
        /*0000*/ 	.byte	0x04, 0x37
        /*0002*/ 	.short	(.L_7 - .L_6)
.L_6:
        /*0004*/ 	.word	0x00000082


	//----- nvinfo : EIATTR_KPARAM_INFO
	.align		4
.L_7:
        /*0008*/ 	.byte	0x04, 0x17
        /*000a*/ 	.short	(.L_9 - .L_8)
.L_8:
        /*000c*/ 	.word	0x00000000
        /*0010*/ 	.short	0x0003
        /*0012*/ 	.short	0x0018
        /*0014*/ 	.byte	0x00, 0xf0, 0x11, 0x00


	//----- nvinfo : EIATTR_KPARAM_INFO
	.align		4
.L_9:
        /*0018*/ 	.byte	0x04, 0x17
        /*001a*/ 	.short	(.L_11 - .L_10)
.L_10:
        /*001c*/ 	.word	0x00000000
        /*0020*/ 	.short	0x0002
        /*0022*/ 	.short	0x0010
        /*0024*/ 	.byte	0x00, 0xf5, 0x21, 0x00


	//----- nvinfo : EIATTR_KPARAM_INFO
	.align		4
.L_11:
        /*0028*/ 	.byte	0x04, 0x17
        /*002a*/ 	.short	(.L_13 - .L_12)
.L_12:
        /*002c*/ 	.word	0x00000000
        /*0030*/ 	.short	0x0001
        /*0032*/ 	.short	0x0008
        /*0034*/ 	.byte	0x00, 0xf5, 0x21, 0x00


	//----- nvinfo : EIATTR_KPARAM_INFO
	.align		4
.L_13:
        /*0038*/ 	.byte	0x04, 0x17
        /*003a*/ 	.short	(.L_15 - .L_14)
.L_14:
        /*003c*/ 	.word	0x00000000
        /*0040*/ 	.short	0x0000
        /*0042*/ 	.short	0x0000
        /*0044*/ 	.byte	0x00, 0xf5, 0x21, 0x00


	//----- nvinfo : EIATTR_SPARSE_MMA_MASK
	.align		4
.L_15:
        /*0048*/ 	.byte	0x03, 0x50
        /*004a*/ 	.short	0x0000


	//----- nvinfo : EIATTR_MAXREG_COUNT
	.align		4
        /*004c*/ 	.byte	0x03, 0x1b
        /*004e*/ 	.short	0x00ff


	//----- nvinfo : EIATTR_NUM_BARRIERS
	.align		4
        /*0050*/ 	.byte	0x02, 0x4c
        /*0052*/ 	.byte	0x01
	.zero		1


	//----- nvinfo : EIATTR_MERCURY_ISA_VERSION
	.align		4
        /*0054*/ 	.byte	0x03, 0x5f
        /*0056*/ 	.short	0x0101


	//----- nvinfo : EIATTR_COOP_GROUP_MASK_REGIDS
	.align		4
        /*0058*/ 	.byte	0x04, 0x29
        /*005a*/ 	.short	(.L_17 - .L_16)


	//   ....[0]....
.L_16:
        /*005c*/ 	.word	0xffffffff


	//   ....[1]....
        /*0060*/ 	.word	0xffffffff


	//----- nvinfo : EIATTR_COOP_GROUP_INSTR_OFFSETS
	.align		4
.L_17:
        /*0064*/ 	.byte	0x04, 0x28
        /*0066*/ 	.short	(.L_19 - .L_18)


	//   ....[0]....
.L_18:
        /*0068*/ 	.word	0x000001f0


	//   ....[1]....
        /*006c*/ 	.word	0x00000290


	//----- nvinfo : EIATTR_VRC_CTA_INIT_COUNT
	.align		4
.L_19:
        /*0070*/ 	.byte	0x02, 0x4a
	.zero		1
	.zero		1


	//----- nvinfo : EIATTR_EXIT_INSTR_OFFSETS
	.align		4
        /*0074*/ 	.byte	0x04, 0x1c
        /*0076*/ 	.short	(.L_21 - .L_20)


	//   ....[0]....
.L_20:
        /*0078*/ 	.word	0x00000400


	//   ....[1]....
        /*007c*/ 	.word	0x00000470


	//----- nvinfo : EIATTR_CRS_STACK_SIZE
	.align		4
.L_21:
        /*0080*/ 	.byte	0x04, 0x1e
        /*0082*/ 	.short	(.L_23 - .L_22)
.L_22:
        /*0084*/ 	.word	0x00000000


	//----- nvinfo : EIATTR_CBANK_PARAM_SIZE
	.align		4
.L_23:
        /*0088*/ 	.byte	0x03, 0x19
        /*008a*/ 	.short	0x001c


	//----- nvinfo : EIATTR_PARAM_CBANK
	.align		4
        /*008c*/ 	.byte	0x04, 0x0a
        /*008e*/ 	.short	(.L_25 - .L_24)
	.align		4
.L_24:
        /*0090*/ 	.word	index@(.nv.constant0._Z14compute_kernelPfS_S_i)
        /*0094*/ 	.short	0x0380
        /*0096*/ 	.short	0x001c


	//----- nvinfo : EIATTR_SW_WAR
	.align		4
.L_25:
        /*0098*/ 	.byte	0x04, 0x36
        /*009a*/ 	.short	(.L_27 - .L_26)
.L_26:
        /*009c*/ 	.word	0x00000008
.L_27:


//--------------------- .nv.callgraph             --------------------------
	.section	.nv.callgraph,"",@"SHT_CUDA_CALLGRAPH"
	.align	4
	.sectionentsize	8
	.align		4
        /*0000*/ 	.word	0x00000000
	.align		4
        /*0004*/ 	.word	0xffffffff
	.align		4
        /*0008*/ 	.word	0x00000000
	.align		4
        /*000c*/ 	.word	0xfffffffe
	.align		4
        /*0010*/ 	.word	0x00000000
	.align		4
        /*0014*/ 	.word	0xfffffffd
	.align		4
        /*0018*/ 	.word	0x00000000
	.align		4
        /*001c*/ 	.word	0xfffffffc


//--------------------- .text._Z14compute_kernelPfS_S_i --------------------------
	.section	.text._Z14compute_kernelPfS_S_i,"ax",@progbits
	.align	128
        .global         _Z14compute_kernelPfS_S_i
        .type           _Z14compute_kernelPfS_S_i,@function
        .size           _Z14compute_kernelPfS_S_i,(.L_x_5 - _Z14compute_kernelPfS_S_i)
        .other          _Z14compute_kernelPfS_S_i,@"STO_CUDA_ENTRY STV_DEFAULT"
_Z14compute_kernelPfS_S_i:
.text._Z14compute_kernelPfS_S_i:
[----:B------:R-:W-:Y:S01]  /*0000*/  LDC R1, c[0x0][0x37c] ;  /* 0x0000df00ff017b82 */ /* 0x000fe20000000800 */
[----:B------:R-:W0:Y:S01]  /*0010*/  S2R R12, SR_TID.X ;  /* 0x00000000000c7919 */ /* 0x000e220000002100 */
[----:B------:R-:W0:Y:S06]  /*0020*/  LDCU UR8, c[0x0][0x360] ;  /* 0x00006c00ff0877ac */ /* 0x000e2c0008000800 */
[----:B------:R-:W1:Y:S01]  /*0030*/  LDC.64 R2, c[0x0][0x380] ;  /* 0x0000e000ff027b82 */ /* 0x000e620000000a00 */
[----:B------:R-:W0:Y:S01]  /*0040*/  S2R R15, SR_CTAID.X ;  /* 0x00000000000f7919 */ /* 0x000e220000002500 */
[----:B------:R-:W2:Y:S01]  /*0050*/  LDCU UR4, c[0x0][0x398] ;  /* 0x00007300ff0477ac */ /* 0x000ea20008000800 */
[----:B------:R-:W3:Y:S01]  /*0060*/  LDCU.64 UR6, c[0x0][0x358] ;  /* 0x00006b00ff0677ac */ /* 0x000ee20008000a00 */
[----:B0-----:R-:W-:-:S04]  /*0070*/  IMAD R7, R15, UR8, R12 ;  /* 0x000000080f077c24 */ /* 0x001fc8000f8e020c */
[C---:B-1----:R-:W-:Y:S01]  /*0080*/  IMAD.WIDE R2, R7.reuse, 0x4, R2 ;  /* 0x0000000407027825 */ /* 0x042fe200078e0202 */
[----:B--2---:R-:W-:-:S13]  /*0090*/  ISETP.GE.AND P1, PT, R7, UR4, PT ;  /* 0x0000000407007c0c */ /* 0x004fda000bf26270 */
[----:B---3--:R-:W2:Y:S01]  /*00a0*/  @!P1 LDG.E R0, desc[UR6][R2.64] ;  /* 0x0000000602009981 */ /* 0x008ea2000c1e1900 */
[----:B------:R-:W0:Y:S01]  /*00b0*/  S2UR UR5, SR_CgaCtaId ;  /* 0x00000000000579c3 */ /* 0x000e220000008800 */
[----:B------:R-:W-:Y:S01]  /*00c0*/  ISETP.NE.AND P0, PT, R12, RZ, PT ;  /* 0x000000ff0c00720c */ /* 0x000fe20003f05270 */
[----:B------:R-:W-:Y:S01]  /*00d0*/  UMOV UR4, 0x400 ;  /* 0x0000040000047882 */ /* 0x000fe20000000000 */
[----:B------:R-:W-:Y:S02]  /*00e0*/  IMAD.MOV.U32 R5, RZ, RZ, RZ ;  /* 0x000000ffff057224 */ /* 0x000fe400078e00ff */
[----:B------:R-:W-:-:S05]  /*00f0*/  IMAD.U32 R4, RZ, RZ, UR8 ;  /* 0x00000008ff047e24 */ /* 0x000fca000f8e00ff */
[----:B------:R-:W-:-:S04]  /*0100*/  ISETP.GE.U32.AND P2, PT, R4, 0x2, PT ;  /* 0x000000020400780c */ /* 0x000fc80003f46070 */
[----:B------:R-:W1:Y:S01]  /*0110*/  @!P0 S2R R9, SR_CgaCtaId ;  /* 0x0000000000098919 */ /* 0x000e620000008800 */
[----:B------:R-:W-:Y:S01]  /*0120*/  @!P0 MOV R6, 0x400 ;  /* 0x0000040000068802 */ /* 0x000fe20000000f00 */
[----:B0-----:R-:W-:-:S03]  /*0130*/  ULEA UR4, UR5, UR4, 0x18 ;  /* 0x0000000405047291 */ /* 0x001fc6000f8ec0ff */
[----:B-1----:R-:W-:Y:S01]  /*0140*/  @!P0 LEA R10, R9, R6, 0x18 ;  /* 0x00000006090a8211 */ /* 0x002fe200078ec0ff */
[----:B--2---:R-:W-:Y:S02]  /*0150*/  @!P1 FADD R5, R0, R0 ;  /* 0x0000000000059221 */ /* 0x004fe40000000000 */
[----:B------:R-:W-:-:S05]  /*0160*/  LEA R0, R12, UR4, 0x2 ;  /* 0x000000040c007c11 */ /* 0x000fca000f8e10ff */
[----:B------:R0:W-:Y:S01]  /*0170*/  @!P1 STS [R0], R5 ;  /* 0x0000000500009388 */ /* 0x0001e20000000800 */
[----:B------:R-:W-:Y:S05]  /*0180*/  @!P2 BRA `(.L_x_0) ;  /* 0x000000000028a947 */ /* 0x000fea0003800000 */
.L_x_1:
[----:B------:R-:W-:-:S04]  /*0190*/  SHF.R.U32.HI R9, RZ, 0x1, R4 ;  /* 0x00000001ff097819 */ /* 0x000fc80000011604 */
[----:B------:R-:W-:-:S13]  /*01a0*/  ISETP.GE.U32.AND P1, PT, R12, R9, PT ;  /* 0x000000090c00720c */ /* 0x000fda0003f26070 */
[----:B------:R-:W-:-:S06]  /*01b0*/  @!P1 IMAD R6, R9, 0x4, R0 ;  /* 0x0000000409069824 */ /* 0x000fcc00078e0200 */
[----:B------:R-:W0:Y:S02]  /*01c0*/  @!P1 LDS R6, [R6] ;  /* 0x0000000006069984 */ /* 0x000e240000000800 */
[----:B0-----:R-:W-:-:S05]  /*01d0*/  @!P1 FADD R5, R5, R6 ;  /* 0x0000000605059221 */ /* 0x001fca0000000000 */
[----:B------:R1:W-:Y:S01]  /*01e0*/  @!P1 STS [R0], R5 ;  /* 0x0000000500009388 */ /* 0x0003e20000000800 */
[----:B------:R-:W-:Y:S01]  /*01f0*/  BAR.SYNC.DEFER_BLOCKING 0x0 ;  /* 0x0000000000007b1d */ /* 0x000fe20000010000 */
[----:B------:R-:W-:Y:S01]  /*0200*/  ISETP.GT.U32.AND P1, PT, R4, 0x3, PT ;  /* 0x000000030400780c */ /* 0x000fe20003f24070 */
[----:B------:R-:W-:-:S12]  /*0210*/  IMAD.MOV.U32 R4, RZ, RZ, R9 ;  /* 0x000000ffff047224 */ /* 0x000fd800078e0009 */
[----:B-1----:R-:W-:Y:S05]  /*0220*/  @P1 BRA `(.L_x_1) ;  /* 0xfffffffc00d81947 */ /* 0x002fea000383ffff */
.L_x_0:
[----:B------:R-:W1:Y:S01]  /*0230*/  @!P0 LDS R11, [R10] ;  /* 0x000000000a0b8984 */ /* 0x000e620000000800 */
[----:B0-----:R-:W0:Y:S01]  /*0240*/  LDC.64 R4, c[0x0][0x388] ;  /* 0x0000e200ff047b82 */ /* 0x001e220000000a00 */
[----:B------:R-:W-:Y:S01]  /*0250*/  BSSY.RECONVERGENT B0, `(.L_x_2) ;  /* 0x000000c000007945 */ /* 0x000fe20003800200 */
[----:B0-----:R-:W-:Y:S01]  /*0260*/  IMAD.WIDE.U32 R8, R15, 0x4, R4 ;  /* 0x000000040f087825 */ /* 0x001fe200078e0004 */
[----:B-1----:R0:W-:Y:S04]  /*0270*/  @!P0 STS [R10+0x400], R11 ;  /* 0x0004000b0a008388 */ /* 0x0021e80000000800 */
[----:B------:R0:W-:Y:S01]  /*0280*/  @!P0 STG.E desc[UR6][R8.64], R11 ;  /* 0x0000000b08008986 */ /* 0x0001e2000c101906 */
[----:B------:R-:W-:Y:S06]  /*0290*/  BAR.SYNC.DEFER_BLOCKING 0x0 ;  /* 0x0000000000007b1d */ /* 0x000fec0000010000 */
[----:B------:R-:W-:Y:S05]  /*02a0*/  @P0 BRA `(.L_x_3) ;  /* 0x0000000000180947 */ /* 0x000fea0003800000 */
[----:B------:R-:W1:Y:S01]  /*02b0*/  S2UR UR5, SR_CgaCtaId ;  /* 0x00000000000579c3 */ /* 0x000e620000008800 */
[----:B------:R-:W-:-:S07]  /*02c0*/  UMOV UR4, 0x400 ;  /* 0x0000040000047882 */ /* 0x000fce0000000000 */
[----:B0-----:R-:W0:Y:S01]  /*02d0*/  LDC.64 R10, c[0x0][0x390] ;  /* 0x0000e400ff0a7b82 */ /* 0x001e220000000a00 */
[----:B-1----:R-:W-:-:S09]  /*02e0*/  ULEA UR4, UR5, UR4, 0x18 ;  /* 0x0000000405047291 */ /* 0x002fd2000f8ec0ff */
[----:B------:R-:W0:Y:S04]  /*02f0*/  LDS R13, [UR4+0x400] ;  /* 0x00040004ff0d7984 */ /* 0x000e280008000800 */
[----:B0-----:R1:W-:Y:S02]  /*0300*/  REDG.E.ADD.F32.FTZ.RN.STRONG.GPU desc[UR6][R10.64], R13 ;  /* 0x0000000d0a0079a6 */ /* 0x0013e4000c12f306 */
.L_x_3:
[----:B------:R-:W-:Y:S05]  /*0310*/  BSYNC.RECONVERGENT B0 ;  /* 0x0000000000007941 */ /* 0x000fea0003800200 */
.L_x_2:
[----:B------:R-:W2:Y:S02]  /*0320*/  LDCU UR4, c[0x0][0x398] ;  /* 0x00007300ff0477ac */ /* 0x000ea40008000800 */
[----:B--2---:R-:W-:-:S13]  /*0330*/  ISETP.GE.AND P1, PT, R7, UR4, PT ;  /* 0x0000000407007c0c */ /* 0x004fda000bf26270 */
[----:B0-----:R-:W2:Y:S01]  /*0340*/  @!P1 LDG.E R8, desc[UR6][R8.64] ;  /* 0x0000000608089981 */ /* 0x001ea2000c1e1900 */
[----:B------:R-:W-:-:S13]  /*0350*/  LOP3.LUT P0, RZ, R15, R12, RZ, 0xfc, !PT ;  /* 0x0000000c0fff7212 */ /* 0x000fda000780fcff */
[----:B-1----:R-:W0:Y:S01]  /*0360*/  @!P0 S2R R11, SR_CgaCtaId ;  /* 0x00000000000b8919 */ /* 0x002e220000008800 */
[----:B------:R-:W-:-:S04]  /*0370*/  @!P0 MOV R6, 0x400 ;  /* 0x0000040000068802 */ /* 0x000fc80000000f00 */
[----:B0-----:R-:W-:Y:S02]  /*0380*/  @!P0 LEA R6, R11, R6, 0x18 ;  /* 0x000000060b068211 */ /* 0x001fe400078ec0ff */
[----:B------:R-:W0:Y:S01]  /*0390*/  @!P0 LDC.64 R10, c[0x0][0x390] ;  /* 0x0000e400ff0a8b82 */ /* 0x000e220000000a00 */
[----:B--2---:R-:W-:-:S04]  /*03a0*/  @!P1 FADD R13, R8, 1 ;  /* 0x3f800000080d9421 */ /* 0x004fc80000000000 */
[----:B------:R-:W-:Y:S01]  /*03b0*/  @!P1 FMUL R15, R13, 0.5 ;  /* 0x3f0000000d0f9820 */ /* 0x000fe20000400000 */
[----:B------:R-:W-:Y:S04]  /*03c0*/  @!P1 STS [R0], R13 ;  /* 0x0000000d00009388 */ /* 0x000fe80000000800 */
[----:B------:R-:W0:Y:S04]  /*03d0*/  @!P0 LDS R17, [R6+0x400] ;  /* 0x0004000006118984 */ /* 0x000e280000000800 */
[----:B------:R1:W-:Y:S04]  /*03e0*/  @!P1 STG.E desc[UR6][R2.64], R15 ;  /* 0x0000000f02009986 */ /* 0x0003e8000c101906 */
[----:B0-----:R1:W-:Y:S01]  /*03f0*/  @!P0 STG.E desc[UR6][R10.64+0x4], R17 ;  /* 0x000004110a008986 */ /* 0x0013e2000c101906 */
[----:B------:R-:W-:Y:S05]  /*0400*/  @P1 EXIT ;  /* 0x000000000000194d */ /* 0x000fea0003800000 */
[----:B------:R-:W0:Y:S01]  /*0410*/  LDC.64 R8, c[0x0][0x390] ;  /* 0x0000e400ff087b82 */ /* 0x000e220000000a00 */
[----:B-1----:R-:W2:Y:S04]  /*0420*/  LDG.E R2, desc[UR6][R2.64] ;  /* 0x0000000602027981 */ /* 0x002ea8000c1e1900 */
[----:B0-----:R-:W2:Y:S01]  /*0430*/  LDG.E R9, desc[UR6][R8.64+0x4] ;  /* 0x0000040608097981 */ /* 0x001ea2000c1e1900 */
[----:B------:R-:W-:-:S04]  /*0440*/  IMAD.WIDE R4, R7, 0x4, R4 ;  /* 0x0000000407047825 */ /* 0x000fc800078e0204 */
[----:B--2---:R-:W-:-:S05]  /*0450*/  FADD R7, R2, R9 ;  /* 0x0000000902077221 */ /* 0x004fca0000000000 */
[----:B------:R-:W-:Y:S01]  /*0460*/  STG.E desc[UR6][R4.64], R7 ;  /* 0x0000000704007986 */ /* 0x000fe2000c101906 */
[----:B------:R-:W-:Y:S05]  /*0470*/  EXIT ;  /* 0x000000000000794d */ /* 0x000fea0003800000 */
.L_x_4:
[----:B------:R-:W-:-:S00]  /*0480*/  BRA `(.L_x_4) ;  /* 0xfffffffc00fc7947 */ /* 0x000fc0000383ffff */
[----:B------:R-:W-:-:S00]  /*0490*/  NOP ;  /* 0x0000000000007918 */ /* 0x000fc00000000000 */
        /* <DEDUP_REMOVED lines=14> */
.L_x_5:


//--------------------- .nv.shared._Z14compute_kernelPfS_S_i --------------------------
	.section	.nv.shared._Z14compute_kernelPfS_S_i,"aw",@nobits
	.sectionflags	@""
	.align	4
.nv.shared._Z14compute_kernelPfS_S_i:
	.zero		2052


//--------------------- .nv.shared.reserved.0     --------------------------
	.section	.nv.shared.reserved.0,"aw",@nobits
	.weak		__nv_reservedSMEM_offset_0_alias
	.size		__nv_reservedSMEM_offset_0_alias, 0, 64
	.other		__nv_reservedSMEM_offset_0_alias,@"STO_CUDA_RESERVED_SHARED STV_DEFAULT"
__nv_reservedSMEM_offset_0_alias:
	.zero		0
	.zero		64


//--------------------- .nv.constant0._Z14compute_kernelPfS_S_i --------------------------
	.section	.nv.constant0._Z14compute_kernelPfS_S_i,"a",@progbits
	.sectionflags	@""
	.align	4
.nv.constant0._Z14compute_kernelPfS_S_i:
	.zero		924


//--------------------- SYMBOLS --------------------------

	.type		.nv.reservedSmem.offset0,@object
	.size		.nv.reservedSmem.offset0,0x4
	.type		.nv.reservedSmem.cap,@object
	.size		.nv.reservedSmem.cap,0x4
